//
// Generated by NVIDIA NVVM Compiler
//
// Compiler Build ID: CL-36424714
// Cuda compilation tools, release 13.0, V13.0.88
// Based on NVVM 20.0.0
//

.version 9.0
.target sm_100
.address_size 64

	// .globl	_Z14latency_kernelPKfPfii

.visible .entry _Z14latency_kernelPKfPfii(
	.param .u64 .ptr .align 1 _Z14latency_kernelPKfPfii_param_0,
	.param .u64 .ptr .align 1 _Z14latency_kernelPKfPfii_param_1,
	.param .u32 _Z14latency_kernelPKfPfii_param_2,
	.param .u32 _Z14latency_kernelPKfPfii_param_3
)
{
	.reg .pred 	%p<11>;
	.reg .b32 	%r<224>;
	.reg .b32 	%f<53>;
	.reg .b64 	%rd<37>;

	ld.param.u64 	%rd3, [_Z14latency_kernelPKfPfii_param_0];
	ld.param.u64 	%rd2, [_Z14latency_kernelPKfPfii_param_1];
	ld.param.u32 	%r18, [_Z14latency_kernelPKfPfii_param_2];
	ld.param.u32 	%r19, [_Z14latency_kernelPKfPfii_param_3];
	cvta.to.global.u64 	%rd1, %rd3;
	mov.u32 	%r20, %ctaid.x;
	mov.u32 	%r21, %ntid.x;
	mov.u32 	%r22, %tid.x;
	mad.lo.s32 	%r1, %r20, %r21, %r22;
	setp.ge.s32 	%p1, %r1, %r19;
	@%p1 bra 	$L__BB0_14;
	add.s32 	%r2, %r19, -1;
	and.b32  	%r3, %r2, %r1;
	setp.lt.s32 	%p2, %r18, 1;
	mov.f32 	%f52, 0f00000000;
	@%p2 bra 	$L__BB0_13;
	and.b32  	%r4, %r18, 7;
	setp.lt.u32 	%p3, %r18, 8;
	mov.f32 	%f52, 0f00000000;
	mov.b32 	%r222, 0;
	@%p3 bra 	$L__BB0_5;
	and.b32  	%r222, %r18, 2147483640;
	neg.s32 	%r220, %r222;
	add.s32 	%r219, %r3, 3;
	mov.f32 	%f52, 0f00000000;
$L__BB0_4:
	.pragma "nounroll";
	add.s32 	%r24, %r219, -3;
	shr.s32 	%r25, %r24, 17;
	xor.b32  	%r26, %r25, %r24;
	mul.lo.s32 	%r27, %r26, -312814405;
	shr.s32 	%r28, %r27, 11;
	xor.b32  	%r29, %r28, %r27;
	mul.lo.s32 	%r30, %r29, -1404298415;
	shr.s32 	%r31, %r30, 15;
	xor.b32  	%r32, %r31, %r30;
	mul.lo.s32 	%r33, %r32, 830770091;
	shr.s32 	%r34, %r33, 14;
	xor.b32  	%r35, %r34, %r33;
	and.b32  	%r36, %r35, %r2;
	mul.wide.s32 	%rd4, %r36, 4;
	add.s64 	%rd5, %rd1, %rd4;
	ld.global.nc.f32 	%f17, [%rd5];
	fma.rn.f32 	%f18, %f52, 0f3F800347, %f17;
	add.s32 	%r37, %r219, -2;
	shr.s32 	%r38, %r37, 17;
	xor.b32  	%r39, %r38, %r37;
	mul.lo.s32 	%r40, %r39, -312814405;
	shr.s32 	%r41, %r40, 11;
	xor.b32  	%r42, %r41, %r40;
	mul.lo.s32 	%r43, %r42, -1404298415;
	shr.s32 	%r44, %r43, 15;
	xor.b32  	%r45, %r44, %r43;
	mul.lo.s32 	%r46, %r45, 830770091;
	shr.s32 	%r47, %r46, 14;
	xor.b32  	%r48, %r47, %r46;
	and.b32  	%r49, %r48, %r2;
	mul.wide.s32 	%rd6, %r49, 4;
	add.s64 	%rd7, %rd1, %rd6;
	ld.global.nc.f32 	%f19, [%rd7];
	fma.rn.f32 	%f20, %f18, 0f3F800347, %f19;
	add.s32 	%r50, %r219, -1;
	shr.s32 	%r51, %r50, 17;
	xor.b32  	%r52, %r51, %r50;
	mul.lo.s32 	%r53, %r52, -312814405;
	shr.s32 	%r54, %r53, 11;
	xor.b32  	%r55, %r54, %r53;
	mul.lo.s32 	%r56, %r55, -1404298415;
	shr.s32 	%r57, %r56, 15;
	xor.b32  	%r58, %r57, %r56;
	mul.lo.s32 	%r59, %r58, 830770091;
	shr.s32 	%r60, %r59, 14;
	xor.b32  	%r61, %r60, %r59;
	and.b32  	%r62, %r61, %r2;
	mul.wide.s32 	%rd8, %r62, 4;
	add.s64 	%rd9, %rd1, %rd8;
	ld.global.nc.f32 	%f21, [%rd9];
	fma.rn.f32 	%f22, %f20, 0f3F800347, %f21;
	add.s32 	%r63, %r219, 4;
	shr.s32 	%r64, %r219, 17;
	xor.b32  	%r65, %r64, %r219;
	mul.lo.s32 	%r66, %r65, -312814405;
	shr.s32 	%r67, %r66, 11;
	xor.b32  	%r68, %r67, %r66;
	mul.lo.s32 	%r69, %r68, -1404298415;
	shr.s32 	%r70, %r69, 15;
	xor.b32  	%r71, %r70, %r69;
	mul.lo.s32 	%r72, %r71, 830770091;
	shr.s32 	%r73, %r72, 14;
	xor.b32  	%r74, %r73, %r72;
	and.b32  	%r75, %r74, %r2;
	mul.wide.s32 	%rd10, %r75, 4;
	add.s64 	%rd11, %rd1, %rd10;
	ld.global.nc.f32 	%f23, [%rd11];
	fma.rn.f32 	%f24, %f22, 0f3F800347, %f23;
	add.s32 	%r76, %r219, 1;
	shr.s32 	%r77, %r76, 17;
	xor.b32  	%r78, %r77, %r76;
	mul.lo.s32 	%r79, %r78, -312814405;
	shr.s32 	%r80, %r79, 11;
	xor.b32  	%r81, %r80, %r79;
	mul.lo.s32 	%r82, %r81, -1404298415;
	shr.s32 	%r83, %r82, 15;
	xor.b32  	%r84, %r83, %r82;
	mul.lo.s32 	%r85, %r84, 830770091;
	shr.s32 	%r86, %r85, 14;
	xor.b32  	%r87, %r86, %r85;
	and.b32  	%r88, %r87, %r2;
	mul.wide.s32 	%rd12, %r88, 4;
	add.s64 	%rd13, %rd1, %rd12;
	ld.global.nc.f32 	%f25, [%rd13];
	fma.rn.f32 	%f26, %f24, 0f3F800347, %f25;
	add.s32 	%r89, %r219, 2;
	shr.s32 	%r90, %r89, 17;
	xor.b32  	%r91, %r90, %r89;
	mul.lo.s32 	%r92, %r91, -312814405;
	shr.s32 	%r93, %r92, 11;
	xor.b32  	%r94, %r93, %r92;
	mul.lo.s32 	%r95, %r94, -1404298415;
	shr.s32 	%r96, %r95, 15;
	xor.b32  	%r97, %r96, %r95;
	mul.lo.s32 	%r98, %r97, 830770091;
	shr.s32 	%r99, %r98, 14;
	xor.b32  	%r100, %r99, %r98;
	and.b32  	%r101, %r100, %r2;
	mul.wide.s32 	%rd14, %r101, 4;
	add.s64 	%rd15, %rd1, %rd14;
	ld.global.nc.f32 	%f27, [%rd15];
	fma.rn.f32 	%f28, %f26, 0f3F800347, %f27;
	add.s32 	%r102, %r219, 3;
	shr.s32 	%r103, %r102, 17;
	xor.b32  	%r104, %r103, %r102;
	mul.lo.s32 	%r105, %r104, -312814405;
	shr.s32 	%r106, %r105, 11;
	xor.b32  	%r107, %r106, %r105;
	mul.lo.s32 	%r108, %r107, -1404298415;
	shr.s32 	%r109, %r108, 15;
	xor.b32  	%r110, %r109, %r108;
	mul.lo.s32 	%r111, %r110, 830770091;
	shr.s32 	%r112, %r111, 14;
	xor.b32  	%r113, %r112, %r111;
	and.b32  	%r114, %r113, %r2;
	mul.wide.s32 	%rd16, %r114, 4;
	add.s64 	%rd17, %rd1, %rd16;
	ld.global.nc.f32 	%f29, [%rd17];
	fma.rn.f32 	%f30, %f28, 0f3F800347, %f29;
	shr.s32 	%r115, %r63, 17;
	xor.b32  	%r116, %r115, %r63;
	mul.lo.s32 	%r117, %r116, -312814405;
	shr.s32 	%r118, %r117, 11;
	xor.b32  	%r119, %r118, %r117;
	mul.lo.s32 	%r120, %r119, -1404298415;
	shr.s32 	%r121, %r120, 15;
	xor.b32  	%r122, %r121, %r120;
	mul.lo.s32 	%r123, %r122, 830770091;
	shr.s32 	%r124, %r123, 14;
	xor.b32  	%r125, %r124, %r123;
	and.b32  	%r126, %r125, %r2;
	mul.wide.s32 	%rd18, %r126, 4;
	add.s64 	%rd19, %rd1, %rd18;
	ld.global.nc.f32 	%f31, [%rd19];
	fma.rn.f32 	%f52, %f30, 0f3F800347, %f31;
	add.s32 	%r220, %r220, 8;
	add.s32 	%r219, %r219, 8;
	setp.ne.s32 	%p4, %r220, 0;
	@%p4 bra 	$L__BB0_4;
$L__BB0_5:
	setp.eq.s32 	%p5, %r4, 0;
	@%p5 bra 	$L__BB0_13;
	and.b32  	%r13, %r18, 3;
	setp.lt.u32 	%p6, %r4, 4;
	@%p6 bra 	$L__BB0_8;
	add.s32 	%r127, %r222, %r3;
	shr.s32 	%r128, %r127, 17;
	xor.b32  	%r129, %r128, %r127;
	mul.lo.s32 	%r130, %r129, -312814405;
	shr.s32 	%r131, %r130, 11;
	xor.b32  	%r132, %r131, %r130;
	mul.lo.s32 	%r133, %r132, -1404298415;
	shr.s32 	%r134, %r133, 15;
	xor.b32  	%r135, %r134, %r133;
	mul.lo.s32 	%r136, %r135, 830770091;
	shr.s32 	%r137, %r136, 14;
	xor.b32  	%r138, %r137, %r136;
	and.b32  	%r139, %r138, %r2;
	mul.wide.s32 	%rd20, %r139, 4;
	add.s64 	%rd21, %rd1, %rd20;
	ld.global.nc.f32 	%f33, [%rd21];
	fma.rn.f32 	%f34, %f52, 0f3F800347, %f33;
	add.s32 	%r140, %r127, 1;
	shr.s32 	%r141, %r140, 17;
	xor.b32  	%r142, %r141, %r140;
	mul.lo.s32 	%r143, %r142, -312814405;
	shr.s32 	%r144, %r143, 11;
	xor.b32  	%r145, %r144, %r143;
	mul.lo.s32 	%r146, %r145, -1404298415;
	shr.s32 	%r147, %r146, 15;
	xor.b32  	%r148, %r147, %r146;
	mul.lo.s32 	%r149, %r148, 830770091;
	shr.s32 	%r150, %r149, 14;
	xor.b32  	%r151, %r150, %r149;
	and.b32  	%r152, %r151, %r2;
	mul.wide.s32 	%rd22, %r152, 4;
	add.s64 	%rd23, %rd1, %rd22;
	ld.global.nc.f32 	%f35, [%rd23];
	fma.rn.f32 	%f36, %f34, 0f3F800347, %f35;
	add.s32 	%r153, %r127, 2;
	shr.s32 	%r154, %r153, 17;
	xor.b32  	%r155, %r154, %r153;
	mul.lo.s32 	%r156, %r155, -312814405;
	shr.s32 	%r157, %r156, 11;
	xor.b32  	%r158, %r157, %r156;
	mul.lo.s32 	%r159, %r158, -1404298415;
	shr.s32 	%r160, %r159, 15;
	xor.b32  	%r161, %r160, %r159;
	mul.lo.s32 	%r162, %r161, 830770091;
	shr.s32 	%r163, %r162, 14;
	xor.b32  	%r164, %r163, %r162;
	and.b32  	%r165, %r164, %r2;
	mul.wide.s32 	%rd24, %r165, 4;
	add.s64 	%rd25, %rd1, %rd24;
	ld.global.nc.f32 	%f37, [%rd25];
	fma.rn.f32 	%f38, %f36, 0f3F800347, %f37;
	add.s32 	%r166, %r127, 3;
	shr.s32 	%r167, %r166, 17;
	xor.b32  	%r168, %r167, %r166;
	mul.lo.s32 	%r169, %r168, -312814405;
	shr.s32 	%r170, %r169, 11;
	xor.b32  	%r171, %r170, %r169;
	mul.lo.s32 	%r172, %r171, -1404298415;
	shr.s32 	%r173, %r172, 15;
	xor.b32  	%r174, %r173, %r172;
	mul.lo.s32 	%r175, %r174, 830770091;
	shr.s32 	%r176, %r175, 14;
	xor.b32  	%r177, %r176, %r175;
	and.b32  	%r178, %r177, %r2;
	mul.wide.s32 	%rd26, %r178, 4;
	add.s64 	%rd27, %rd1, %rd26;
	ld.global.nc.f32 	%f39, [%rd27];
	fma.rn.f32 	%f52, %f38, 0f3F800347, %f39;
	add.s32 	%r222, %r222, 4;
$L__BB0_8:
	setp.eq.s32 	%p7, %r13, 0;
	@%p7 bra 	$L__BB0_13;
	setp.eq.s32 	%p8, %r13, 1;
	@%p8 bra 	$L__BB0_11;
	add.s32 	%r179, %r222, %r3;
	shr.s32 	%r180, %r179, 17;
	xor.b32  	%r181, %r180, %r179;
	mul.lo.s32 	%r182, %r181, -312814405;
	shr.s32 	%r183, %r182, 11;
	xor.b32  	%r184, %r183, %r182;
	mul.lo.s32 	%r185, %r184, -1404298415;
	shr.s32 	%r186, %r185, 15;
	xor.b32  	%r187, %r186, %r185;
	mul.lo.s32 	%r188, %r187, 830770091;
	shr.s32 	%r189, %r188, 14;
	xor.b32  	%r190, %r189, %r188;
	and.b32  	%r191, %r190, %r2;
	mul.wide.s32 	%rd28, %r191, 4;
	add.s64 	%rd29, %rd1, %rd28;
	ld.global.nc.f32 	%f41, [%rd29];
	fma.rn.f32 	%f42, %f52, 0f3F800347, %f41;
	add.s32 	%r192, %r179, 1;
	shr.s32 	%r193, %r192, 17;
	xor.b32  	%r194, %r193, %r192;
	mul.lo.s32 	%r195, %r194, -312814405;
	shr.s32 	%r196, %r195, 11;
	xor.b32  	%r197, %r196, %r195;
	mul.lo.s32 	%r198, %r197, -1404298415;
	shr.s32 	%r199, %r198, 15;
	xor.b32  	%r200, %r199, %r198;
	mul.lo.s32 	%r201, %r200, 830770091;
	shr.s32 	%r202, %r201, 14;
	xor.b32  	%r203, %r202, %r201;
	and.b32  	%r204, %r203, %r2;
	mul.wide.s32 	%rd30, %r204, 4;
	add.s64 	%rd31, %rd1, %rd30;
	ld.global.nc.f32 	%f43, [%rd31];
	fma.rn.f32 	%f52, %f42, 0f3F800347, %f43;
	add.s32 	%r222, %r222, 2;
$L__BB0_11:
	and.b32  	%r205, %r18, 1;
	setp.eq.b32 	%p9, %r205, 1;
	not.pred 	%p10, %p9;
	@%p10 bra 	$L__BB0_13;
	add.s32 	%r206, %r222, %r3;
	shr.s32 	%r207, %r206, 17;
	xor.b32  	%r208, %r207, %r206;
	mul.lo.s32 	%r209, %r208, -312814405;
	shr.s32 	%r210, %r209, 11;
	xor.b32  	%r211, %r210, %r209;
	mul.lo.s32 	%r212, %r211, -1404298415;
	shr.s32 	%r213, %r212, 15;
	xor.b32  	%r214, %r213, %r212;
	mul.lo.s32 	%r215, %r214, 830770091;
	shr.s32 	%r216, %r215, 14;
	xor.b32  	%r217, %r216, %r215;
	and.b32  	%r218, %r217, %r2;
	mul.wide.s32 	%rd32, %r218, 4;
	add.s64 	%rd33, %rd1, %rd32;
	ld.global.nc.f32 	%f44, [%rd33];
	fma.rn.f32 	%f52, %f52, 0f3F800347, %f44;
$L__BB0_13:
	cvta.to.global.u64 	%rd34, %rd2;
	mul.wide.s32 	%rd35, %r1, 4;
	add.s64 	%rd36, %rd34, %rd35;
	st.global.f32 	[%rd36], %f52;
$L__BB0_14:
	ret;

}


// ===== COMPILED SASS (sm_100) =====

	.target	sm_100

	.elftype	@"ET_EXEC"


//--------------------- .note.nv.tkinfo           --------------------------
	.section	.note.nv.tkinfo,"",@"SHT_NOTE"
	.sectionflags	@"SHF_NOTE_NV_TKINFO"
	.tkinfo
        /*0018*/ 	.word	0x00000002
        /*0030*/ 	.string	""
        /*0030*/ 	.string	"ptxas"
        /*0030*/ 	.string	"Cuda compilation tools, release 13.0, V13.0.88"
        /*0030*/ 	.string	"Build cuda_13.0.r13.0/compiler.36424714_0"
        /*0030*/ 	.string	"-arch sm_100 -m 64 "



//--------------------- .note.nv.cuinfo           --------------------------
	.section	.note.nv.cuinfo,"",@"SHT_NOTE"
	.sectionflags	@"SHF_NOTE_NV_CUINFO"
        /*0018*/ 	.short	0x0002
        /*001a*/ 	.short	0x0064
        /*001c*/ 	.short	0x0082
	.zero		2


//--------------------- .nv.info                  --------------------------
	.section	.nv.info,"",@"SHT_CUDA_INFO"
	.align	4


	//----- nvinfo : EIATTR_REGCOUNT
	.align		4
        /*0000*/ 	.byte	0x04, 0x2f
        /*0002*/ 	.short	(.L_1 - .L_0)
	.align		4
.L_0:
        /*0004*/ 	.word	index@(_Z14latency_kernelPKfPfii)
        /*0008*/ 	.word	0x0000001a


	//----- nvinfo : EIATTR_FRAME_SIZE
	.align		4
.L_1:
        /*000c*/ 	.byte	0x04, 0x11
        /*000e*/ 	.short	(.L_3 - .L_2)
	.align		4
.L_2:
        /*0010*/ 	.word	index@(_Z14latency_kernelPKfPfii)
        /*0014*/ 	.word	0x00000000


	//----- nvinfo : EIATTR_MIN_STACK_SIZE
	.align		4
.L_3:
        /*0018*/ 	.byte	0x04, 0x12
        /*001a*/ 	.short	(.L_5 - .L_4)
	.align		4
.L_4:
        /*001c*/ 	.word	index@(_Z14latency_kernelPKfPfii)
        /*0020*/ 	.word	0x00000000
.L_5:


//--------------------- .nv.compat                --------------------------
	.section	.nv.compat,"",@"SHT_CUDA_COMPAT_INFO"
	.align	4
        /*0000*/ 	.byte	0x02, 0x09, 0x00, 0x00, 0x02, 0x02, 0x01, 0x00, 0x02, 0x05, 0x05, 0x00, 0x03, 0x07, 0x01, 0x01
        /*0010*/ 	.byte	0x02, 0x03, 0x00, 0x00, 0x02, 0x06, 0x01, 0x00, 0x04, 0x0b, 0x08, 0x00, 0x09, 0x00, 0x00, 0x00
        /*0020*/ 	.byte	0x00, 0x00, 0x00, 0x00


//--------------------- .nv.info._Z14latency_kernelPKfPfii --------------------------
	.section	.nv.info._Z14latency_kernelPKfPfii,"",@"SHT_CUDA_INFO"
	.sectionflags	@""
	.align	4


	//----- nvinfo : EIATTR_CUDA_API_VERSION
	.align		4
        /*0000*/ 	.byte	0x04, 0x37
        /*0002*/ 	.short	(.L_7 - .L_6)
.L_6:
        /*0004*/ 	.word	0x00000082


	//----- nvinfo : EIATTR_KPARAM_INFO
	.align		4
.L_7:
        /*0008*/ 	.byte	0x04, 0x17
        /*000a*/ 	.short	(.L_9 - .L_8)
.L_8:
        /*000c*/ 	.word	0x00000000
        /*0010*/ 	.short	0x0003
        /*0012*/ 	.short	0x0014
        /*0014*/ 	.byte	0x00, 0xf0, 0x11, 0x00


	//----- nvinfo : EIATTR_KPARAM_INFO
	.align		4
.L_9:
        /*0018*/ 	.byte	0x04, 0x17
        /*001a*/ 	.short	(.L_11 - .L_10)
.L_10:
        /*001c*/ 	.word	0x00000000
        /*0020*/ 	.short	0x0002
        /*0022*/ 	.short	0x0010
        /*0024*/ 	.byte	0x00, 0xf0, 0x11, 0x00


	//----- nvinfo : EIATTR_KPARAM_INFO
	.align		4
.L_11:
        /*0028*/ 	.byte	0x04, 0x17
        /*002a*/ 	.short	(.L_13 - .L_12)
.L_12:
        /*002c*/ 	.word	0x00000000
        /*0030*/ 	.short	0x0001
        /*0032*/ 	.short	0x0008
        /*0034*/ 	.byte	0x00, 0xf5, 0x21, 0x00


	//----- nvinfo : EIATTR_KPARAM_INFO
	.align		4
.L_13:
        /*0038*/ 	.byte	0x04, 0x17
        /*003a*/ 	.short	(.L_15 - .L_14)
.L_14:
        /*003c*/ 	.word	0x00000000
        /*0040*/ 	.short	0x0000
        /*0042*/ 	.short	0x0000
        /*0044*/ 	.byte	0x00, 0xf5, 0x21, 0x00


	//----- nvinfo : EIATTR_SPARSE_MMA_MASK
	.align		4
.L_15:
        /*0048*/ 	.byte	0x03, 0x50
        /*004a*/ 	.short	0x0000


	//----- nvinfo : EIATTR_MAXREG_COUNT
	.align		4
        /*004c*/ 	.byte	0x03, 0x1b
        /*004e*/ 	.short	0x00ff


	//----- nvinfo : EIATTR_MERCURY_ISA_VERSION
	.align		4
        /*0050*/ 	.byte	0x03, 0x5f
        /*0052*/ 	.short	0x0101


	//----- nvinfo : EIATTR_VRC_CTA_INIT_COUNT
	.align		4
        /*0054*/ 	.byte	0x02, 0x4a
	.zero		1
	.zero		1


	//----- nvinfo : EIATTR_EXIT_INSTR_OFFSETS
	.align		4
        /*0058*/ 	.byte	0x04, 0x1c
        /*005a*/ 	.short	(.L_17 - .L_16)


	//   ....[0]....
.L_16:
        /*005c*/ 	.word	0x00000070


	//   ....[1]....
        /*0060*/ 	.word	0x00001110


	//----- nvinfo : EIATTR_CBANK_PARAM_SIZE
	.align		4
.L_17:
        /*0064*/ 	.byte	0x03, 0x19
        /*0066*/ 	.short	0x0018


	//----- nvinfo : EIATTR_PARAM_CBANK
	.align		4
        /*0068*/ 	.byte	0x04, 0x0a
        /*006a*/ 	.short	(.L_19 - .L_18)
	.align		4
.L_18:
        /*006c*/ 	.word	index@(.nv.constant0._Z14latency_kernelPKfPfii)
        /*0070*/ 	.short	0x0380
        /*0072*/ 	.short	0x0018


	//----- nvinfo : EIATTR_SW_WAR
	.align		4
.L_19:
        /*0074*/ 	.byte	0x04, 0x36
        /*0076*/ 	.short	(.L_21 - .L_20)
.L_20:
        /*0078*/ 	.word	0x00000008
.L_21:


//--------------------- .nv.callgraph             --------------------------
	.section	.nv.callgraph,"",@"SHT_CUDA_CALLGRAPH"
	.align	4
	.sectionentsize	8
	.align		4
        /*0000*/ 	.word	0x00000000
	.align		4
        /*0004*/ 	.word	0xffffffff
	.align		4
        /*0008*/ 	.word	0x00000000
	.align		4
        /*000c*/ 	.word	0xfffffffe
	.align		4
        /*0010*/ 	.word	0x00000000
	.align		4
        /*0014*/ 	.word	0xfffffffd
	.align		4
        /*0018*/ 	.word	0x00000000
	.align		4
        /*001c*/ 	.word	0xfffffffc


//--------------------- .text._Z14latency_kernelPKfPfii --------------------------
	.section	.text._Z14latency_kernelPKfPfii,"ax",@progbits
	.align	128
        .global         _Z14latency_kernelPKfPfii
        .type           _Z14latency_kernelPKfPfii,@function
        .size           _Z14latency_kernelPKfPfii,(.L_x_6 - _Z14latency_kernelPKfPfii)
        .other          _Z14latency_kernelPKfPfii,@"STO_CUDA_ENTRY STV_DEFAULT"
_Z14latency_kernelPKfPfii:
.text._Z14latency_kernelPKfPfii:
[----:B------:R-:W-:Y:S01]  /*0000*/  LDC R1, c[0x0][0x37c] ;  /* 0x0000df00ff017b82 */ /* 0x000fe20000000800 */
[----:B------:R-:W0:Y:S07]  /*0010*/  S2R R3, SR_TID.X ;  /* 0x0000000000037919 */ /* 0x000e2e0000002100 */
[----:B------:R-:W0:Y:S01]  /*0020*/  S2UR UR4, SR_CTAID.X ;  /* 0x00000000000479c3 */ /* 0x000e220000002500 */
[----:B------:R-:W1:Y:S07]  /*0030*/  LDCU UR9, c[0x0][0x394] ;  /* 0x00007280ff0977ac */ /* 0x000e6e0008000800 */
[----:B------:R-:W0:Y:S02]  /*0040*/  LDC R0, c[0x0][0x360] ;  /* 0x0000d800ff007b82 */ /* 0x000e240000000800 */
[----:B0-----:R-:W-:-:S05]  /*0050*/  IMAD R0, R0, UR4, R3 ;  /* 0x0000000400007c24 */ /* 0x001fca000f8e0203 */
[----:B-1----:R-:W-:-:S13]  /*0060*/  ISETP.GE.AND P0, PT, R0, UR9, PT ;  /* 0x0000000900007c0c */ /* 0x002fda000bf06270 */
[----:B------:R-:W-:Y:S05]  /*0070*/  @P0 EXIT ;  /* 0x000000000000094d */ /* 0x000fea0003800000 */
[----:B------:R-:W0:Y:S01]  /*0080*/  LDCU UR5, c[0x0][0x390] ;  /* 0x00007200ff0577ac */ /* 0x000e220008000800 */
[----:B------:R-:W-:Y:S01]  /*0090*/  IMAD.MOV.U32 R6, RZ, RZ, RZ ;  /* 0x000000ffff067224 */ /* 0x000fe200078e00ff */
[----:B------:R-:W1:Y:S01]  /*00a0*/  LDCU.64 UR10, c[0x0][0x358] ;  /* 0x00006b00ff0a77ac */ /* 0x000e620008000a00 */
[----:B0-----:R-:W-:-:S09]  /*00b0*/  UISETP.GE.AND UP0, UPT, UR5, 0x1, UPT ;  /* 0x000000010500788c */ /* 0x001fd2000bf06270 */
[----:B-1----:R-:W-:Y:S05]  /*00c0*/  BRA.U !UP0, `(.L_x_0) ;  /* 0x0000001108047547 */ /* 0x002fea000b800000 */
[----:B------:R-:W-:Y:S01]  /*00d0*/  UISETP.GE.U32.AND UP1, UPT, UR5, 0x8, UPT ;  /* 0x000000080500788c */ /* 0x000fe2000bf26070 */
[----:B------:R-:W-:Y:S01]  /*00e0*/  IMAD.MOV.U32 R6, RZ, RZ, RZ ;  /* 0x000000ffff067224 */ /* 0x000fe200078e00ff */
[----:B------:R-:W-:Y:S02]  /*00f0*/  UIADD3 UR6, UPT, UPT, UR9, -0x1, URZ ;  /* 0xffffffff09067890 */ /* 0x000fe4000fffe0ff */
[----:B------:R-:W-:Y:S01]  /*0100*/  ULOP3.LUT UR7, UR5, 0x7, URZ, 0xc0, !UPT ;  /* 0x0000000705077892 */ /* 0x000fe2000f8ec0ff */
[----:B------:R-:W-:-:S03]  /*0110*/  UMOV UR4, URZ ;  /* 0x000000ff00047c82 */ /* 0x000fc60008000000 */
[----:B------:R-:W-:Y:S01]  /*0120*/  LOP3.LUT R4, R0, UR6, RZ, 0xc0, !PT ;  /* 0x0000000600047c12 */ /* 0x000fe2000f8ec0ff */
[----:B------:R-:W-:Y:S01]  /*0130*/  UISETP.NE.AND UP0, UPT, UR7, URZ, UPT ;  /* 0x000000ff0700728c */ /* 0x000fe2000bf05270 */
[----:B------:R-:W-:Y:S10]  /*0140*/  BRA.U !UP1, `(.L_x_1) ;  /* 0x0000000909007547 */ /* 0x000ff4000b800000 */
[----:B------:R-:W0:Y:S01]  /*0150*/  LDC.64 R2, c[0x0][0x380] ;  /* 0x0000e000ff027b82 */ /* 0x000e220000000a00 */
[----:B------:R-:W-:Y:S01]  /*0160*/  ULOP3.LUT UR4, UR5, 0x7ffffff8, URZ, 0xc0, !UPT ;  /* 0x7ffffff805047892 */ /* 0x000fe2000f8ec0ff */
[----:B------:R-:W-:Y:S02]  /*0170*/  VIADD R5, R4, 0x3 ;  /* 0x0000000304057836 */ /* 0x000fe40000000000 */
[----:B------:R-:W-:Y:S01]  /*0180*/  IMAD.MOV.U32 R6, RZ, RZ, RZ ;  /* 0x000000ffff067224 */ /* 0x000fe200078e00ff */
[----:B------:R-:W-:-:S12]  /*0190*/  UIADD3 UR8, UPT, UPT, -UR4, URZ, URZ ;  /* 0x000000ff04087290 */ /* 0x000fd8000fffe1ff */
.L_x_2:
[C---:B------:R-:W-:Y:S01]  /*01a0*/  VIADD R9, R5.reuse, 0xfffffffe ;  /* 0xfffffffe05097836 */ /* 0x040fe20000000000 */
[----:B------:R-:W-:Y:S01]  /*01b0*/  SHF.R.S32.HI R14, RZ, 0x11, R5 ;  /* 0x00000011ff0e7819 */ /* 0x000fe20000011405 */
[C---:B------:R-:W-:Y:S02]  /*01c0*/  VIADD R7, R5.reuse, 0xfffffffd ;  /* 0xfffffffd05077836 */ /* 0x040fe40000000000 */
[C---:B------:R-:W-:Y:S01]  /*01d0*/  VIADD R11, R5.reuse, 0xffffffff ;  /* 0xffffffff050b7836 */ /* 0x040fe20000000000 */
[----:B------:R-:W-:Y:S01]  /*01e0*/  SHF.R.S32.HI R10, RZ, 0x11, R9 ;  /* 0x00000011ff0a7819 */ /* 0x000fe20000011409 */
[C---:B------:R-:W-:Y:S01]  /*01f0*/  VIADD R13, R5.reuse, 0x2 ;  /* 0x00000002050d7836 */ /* 0x040fe20000000000 */
[----:B------:R-:W-:Y:S01]  /*0200*/  SHF.R.S32.HI R8, RZ, 0x11, R7 ;  /* 0x00000011ff087819 */ /* 0x000fe20000011407 */
[C---:B------:R-:W-:Y:S01]  /*0210*/  VIADD R15, R5.reuse, 0x3 ;  /* 0x00000003050f7836 */ /* 0x040fe20000000000 */
[----:B------:R-:W-:Y:S01]  /*0220*/  LOP3.LUT R10, R10, R9, RZ, 0x3c, !PT ;  /* 0x000000090a0a7212 */ /* 0x000fe200078e3cff */
[----:B------:R-:W-:Y:S01]  /*0230*/  VIADD R9, R5, 0x1 ;  /* 0x0000000105097836 */ /* 0x000fe20000000000 */
[----:B------:R-:W-:-:S02]  /*0240*/  LOP3.LUT R8, R8, R7, RZ, 0x3c, !PT ;  /* 0x0000000708087212 */ /* 0x000fc400078e3cff */
[----:B------:R-:W-:Y:S02]  /*0250*/  SHF.R.S32.HI R12, RZ, 0x11, R11 ;  /* 0x00000011ff0c7819 */ /* 0x000fe4000001140b */
[----:B------:R-:W-:Y:S02]  /*0260*/  SHF.R.S32.HI R16, RZ, 0x11, R9 ;  /* 0x00000011ff107819 */ /* 0x000fe40000011409 */
[----:B------:R-:W-:Y:S02]  /*0270*/  LOP3.LUT R14, R14, R5, RZ, 0x3c, !PT ;  /* 0x000000050e0e7212 */ /* 0x000fe400078e3cff */
[----:B------:R-:W-:Y:S01]  /*0280*/  LOP3.LUT R16, R16, R9, RZ, 0x3c, !PT ;  /* 0x0000000910107212 */ /* 0x000fe200078e3cff */
[----:B------:R-:W-:Y:S01]  /*0290*/  IMAD R9, R8, -0x12a52b45, RZ ;  /* 0xed5ad4bb08097824 */ /* 0x000fe200078e02ff */
[----:B------:R-:W-:Y:S01]  /*02a0*/  SHF.R.S32.HI R18, RZ, 0x11, R13 ;  /* 0x00000011ff127819 */ /* 0x000fe2000001140d */
[----:B------:R-:W-:Y:S01]  /*02b0*/  IMAD R14, R14, -0x12a52b45, RZ ;  /* 0xed5ad4bb0e0e7824 */ /* 0x000fe200078e02ff */
[----:B------:R-:W-:Y:S01]  /*02c0*/  LOP3.LUT R7, R12, R11, RZ, 0x3c, !PT ;  /* 0x0000000b0c077212 */ /* 0x000fe200078e3cff */
[----:B------:R-:W-:Y:S01]  /*02d0*/  VIADD R12, R5, 0x4 ;  /* 0x00000004050c7836 */ /* 0x000fe20000000000 */
[----:B------:R-:W-:Y:S01]  /*02e0*/  LOP3.LUT R18, R18, R13, RZ, 0x3c, !PT ;  /* 0x0000000d12127212 */ /* 0x000fe200078e3cff */
[----:B------:R-:W-:Y:S01]  /*02f0*/  IMAD R11, R10, -0x12a52b45, RZ ;  /* 0xed5ad4bb0a0b7824 */ /* 0x000fe200078e02ff */
[----:B------:R-:W-:Y:S01]  /*0300*/  SHF.R.S32.HI R10, RZ, 0xb, R9 ;  /* 0x0000000bff0a7819 */ /* 0x000fe20000011409 */
[----:B------:R-:W-:Y:S01]  /*0310*/  IMAD R7, R7, -0x12a52b45, RZ ;  /* 0xed5ad4bb07077824 */ /* 0x000fe200078e02ff */
[----:B------:R-:W-:Y:S01]  /*0320*/  SHF.R.S32.HI R8, RZ, 0x11, R15 ;  /* 0x00000011ff087819 */ /* 0x000fe2000001140f */
[----:B------:R-:W-:Y:S01]  /*0330*/  IMAD R16, R16, -0x12a52b45, RZ ;  /* 0xed5ad4bb10107824 */ /* 0x000fe200078e02ff */
[----:B------:R-:W-:Y:S01]  /*0340*/  SHF.R.S32.HI R17, RZ, 0x11, R12 ;  /* 0x00000011ff117819 */ /* 0x000fe2000001140c */
[----:B------:R-:W-:Y:S01]  /*0350*/  IMAD R18, R18, -0x12a52b45, RZ ;  /* 0xed5ad4bb12127824 */ /* 0x000fe200078e02ff */
[----:B------:R-:W-:-:S02]  /*0360*/  LOP3.LUT R9, R10, R9, RZ, 0x3c, !PT ;  /* 0x000000090a097212 */ /* 0x000fc400078e3cff */
[----:B------:R-:W-:Y:S02]  /*0370*/  SHF.R.S32.HI R13, RZ, 0xb, R14 ;  /* 0x0000000bff0d7819 */ /* 0x000fe4000001140e */
[----:B------:R-:W-:Y:S01]  /*0380*/  LOP3.LUT R15, R8, R15, RZ, 0x3c, !PT ;  /* 0x0000000f080f7212 */ /* 0x000fe200078e3cff */
[----:B------:R-:W-:Y:S01]  /*0390*/  IMAD R9, R9, -0x53b3e4af, RZ ;  /* 0xac4c1b5109097824 */ /* 0x000fe200078e02ff */
[----:B------:R-:W-:Y:S02]  /*03a0*/  SHF.R.S32.HI R10, RZ, 0xb, R11 ;  /* 0x0000000bff0a7819 */ /* 0x000fe4000001140b */
[----:B------:R-:W-:Y:S01]  /*03b0*/  LOP3.LUT R17, R17, R12, RZ, 0x3c, !PT ;  /* 0x0000000c11117212 */ /* 0x000fe200078e3cff */
[----:B------:R-:W-:Y:S01]  /*03c0*/  IMAD R15, R15, -0x12a52b45, RZ ;  /* 0xed5ad4bb0f0f7824 */ /* 0x000fe200078e02ff */
[----:B------:R-:W-:Y:S02]  /*03d0*/  LOP3.LUT R8, R13, R14, RZ, 0x3c, !PT ;  /* 0x0000000e0d087212 */ /* 0x000fe400078e3cff */
[----:B------:R-:W-:Y:S01]  /*03e0*/  LOP3.LUT R10, R10, R11, RZ, 0x3c, !PT ;  /* 0x0000000b0a0a7212 */ /* 0x000fe200078e3cff */
[----:B------:R-:W-:Y:S01]  /*03f0*/  IMAD R17, R17, -0x12a52b45, RZ ;  /* 0xed5ad4bb11117824 */ /* 0x000fe200078e02ff */
[----:B------:R-:W-:Y:S01]  /*0400*/  SHF.R.S32.HI R12, RZ, 0xb, R7 ;  /* 0x0000000bff0c7819 */ /* 0x000fe20000011407 */
[----:B------:R-:W-:Y:S01]  /*0410*/  IMAD R14, R8, -0x53b3e4af, RZ ;  /* 0xac4c1b51080e7824 */ /* 0x000fe200078e02ff */
[----:B------:R-:W-:-:S02]  /*0420*/  SHF.R.S32.HI R11, RZ, 0xb, R16 ;  /* 0x0000000bff0b7819 */ /* 0x000fc40000011410 */
[----:B------:R-:W-:Y:S02]  /*0430*/  SHF.R.S32.HI R13, RZ, 0xb, R18 ;  /* 0x0000000bff0d7819 */ /* 0x000fe40000011412 */
[----:B------:R-:W-:Y:S02]  /*0440*/  LOP3.LUT R12, R12, R7, RZ, 0x3c, !PT ;  /* 0x000000070c0c7212 */ /* 0x000fe400078e3cff */
[----:B------:R-:W-:Y:S01]  /*0450*/  LOP3.LUT R16, R11, R16, RZ, 0x3c, !PT ;  /* 0x000000100b107212 */ /* 0x000fe200078e3cff */
[----:B------:R-:W-:Y:S01]  /*0460*/  IMAD R11, R10, -0x53b3e4af, RZ ;  /* 0xac4c1b510a0b7824 */ /* 0x000fe200078e02ff */
[----:B------:R-:W-:Y:S01]  /*0470*/  LOP3.LUT R7, R13, R18, RZ, 0x3c, !PT ;  /* 0x000000120d077212 */ /* 0x000fe200078e3cff */
[----:B------:R-:W-:Y:S01]  /*0480*/  IMAD R13, R12, -0x53b3e4af, RZ ;  /* 0xac4c1b510c0d7824 */ /* 0x000fe200078e02ff */
[----:B------:R-:W-:Y:S01]  /*0490*/  SHF.R.S32.HI R18, RZ, 0xb, R15 ;  /* 0x0000000bff127819 */ /* 0x000fe2000001140f */
[----:B------:R-:W-:Y:S01]  /*04a0*/  IMAD R16, R16, -0x53b3e4af, RZ ;  /* 0xac4c1b5110107824 */ /* 0x000fe200078e02ff */
[----:B------:R-:W-:-:S02]  /*04b0*/  SHF.R.S32.HI R8, RZ, 0xf, R9 ;  /* 0x0000000fff087819 */ /* 0x000fc40000011409 */
[----:B------:R-:W-:Y:S02]  /*04c0*/  SHF.R.S32.HI R20, RZ, 0xb, R17 ;  /* 0x0000000bff147819 */ /* 0x000fe40000011411 */
[----:B------:R-:W-:Y:S02]  /*04d0*/  LOP3.LUT R18, R18, R15, RZ, 0x3c, !PT ;  /* 0x0000000f12127212 */ /* 0x000fe400078e3cff */
[----:B------:R-:W-:Y:S02]  /*04e0*/  SHF.R.S32.HI R15, RZ, 0xf, R14 ;  /* 0x0000000fff0f7819 */ /* 0x000fe4000001140e */
[----:B------:R-:W-:Y:S02]  /*04f0*/  SHF.R.S32.HI R12, RZ, 0xf, R11 ;  /* 0x0000000fff0c7819 */ /* 0x000fe4000001140b */
[----:B------:R-:W-:Y:S01]  /*0500*/  LOP3.LUT R8, R8, R9, RZ, 0x3c, !PT ;  /* 0x0000000908087212 */ /* 0x000fe200078e3cff */
[----:B------:R-:W-:Y:S01]  /*0510*/  IMAD R9, R7, -0x53b3e4af, RZ ;  /* 0xac4c1b5107097824 */ /* 0x000fe200078e02ff */
[----:B------:R-:W-:Y:S01]  /*0520*/  LOP3.LUT R20, R20, R17, RZ, 0x3c, !PT ;  /* 0x0000001114147212 */ /* 0x000fe200078e3cff */
[----:B------:R-:W-:Y:S01]  /*0530*/  IMAD R17, R18, -0x53b3e4af, RZ ;  /* 0xac4c1b5112117824 */ /* 0x000fe200078e02ff */
[----:B------:R-:W-:-:S02]  /*0540*/  LOP3.LUT R10, R15, R14, RZ, 0x3c, !PT ;  /* 0x0000000e0f0a7212 */ /* 0x000fc400078e3cff */
[----:B------:R-:W-:Y:S01]  /*0550*/  SHF.R.S32.HI R7, RZ, 0xf, R16 ;  /* 0x0000000fff077819 */ /* 0x000fe20000011410 */
[----:B------:R-:W-:Y:S01]  /*0560*/  IMAD R20, R20, -0x53b3e4af, RZ ;  /* 0xac4c1b5114147824 */ /* 0x000fe200078e02ff */
[----:B------:R-:W-:Y:S01]  /*0570*/  LOP3.LUT R12, R12, R11, RZ, 0x3c, !PT ;  /* 0x0000000b0c0c7212 */ /* 0x000fe200078e3cff */
[----:B------:R-:W-:Y:S01]  /*0580*/  IMAD R11, R8, 0x31848bab, RZ ;  /* 0x31848bab080b7824 */ /* 0x000fe200078e02ff */
[----:B------:R-:W-:Y:S02]  /*0590*/  SHF.R.S32.HI R14, RZ, 0xf, R13 ;  /* 0x0000000fff0e7819 */ /* 0x000fe4000001140d */
[----:B------:R-:W-:Y:S02]  /*05a0*/  LOP3.LUT R15, R7, R16, RZ, 0x3c, !PT ;  /* 0x00000010070f7212 */ /* 0x000fe400078e3cff */
[----:B------:R-:W-:Y:S01]  /*05b0*/  LOP3.LUT R14, R14, R13, RZ, 0x3c, !PT ;  /* 0x0000000d0e0e7212 */ /* 0x000fe200078e3cff */
[----:B------:R-:W-:Y:S01]  /*05c0*/  IMAD R13, R12, 0x31848bab, RZ ;  /* 0x31848bab0c0d7824 */ /* 0x000fe200078e02ff */
[----:B------:R-:W-:-:S02]  /*05d0*/  SHF.R.S32.HI R16, RZ, 0xf, R17 ;  /* 0x0000000fff107819 */ /* 0x000fc40000011411 */
[----:B------:R-:W-:Y:S01]  /*05e0*/  SHF.R.S32.HI R12, RZ, 0xe, R11 ;  /* 0x0000000eff0c7819 */ /* 0x000fe2000001140b */
[----:B------:R-:W-:Y:S01]  /*05f0*/  IMAD R14, R14, 0x31848bab, RZ ;  /* 0x31848bab0e0e7824 */ /* 0x000fe200078e02ff */
[----:B------:R-:W-:Y:S02]  /*0600*/  SHF.R.S32.HI R18, RZ, 0xf, R9 ;  /* 0x0000000fff127819 */ /* 0x000fe40000011409 */
[----:B------:R-:W-:Y:S01]  /*0610*/  LOP3.LUT R8, R16, R17, RZ, 0x3c, !PT ;  /* 0x0000001110087212 */ /* 0x000fe200078e3cff */
[----:B------:R-:W-:Y:S01]  /*0620*/  IMAD R16, R10, 0x31848bab, RZ ;  /* 0x31848bab0a107824 */ /* 0x000fe200078e02ff */
[----:B------:R-:W-:Y:S02]  /*0630*/  LOP3.LUT R11, R12, UR6, R11, 0x48, !PT ;  /* 0x000000060c0b7c12 */ /* 0x000fe4000f8e480b */
[----:B------:R-:W-:Y:S02]  /*0640*/  SHF.R.S32.HI R10, RZ, 0xe, R13 ;  /* 0x0000000eff0a7819 */ /* 0x000fe4000001140d */
[----:B------:R-:W-:Y:S01]  /*0650*/  LOP3.LUT R9, R18, R9, RZ, 0x3c, !PT ;  /* 0x0000000912097212 */ /* 0x000fe200078e3cff */
[----:B------:R-:W-:Y:S01]  /*0660*/  IMAD R18, R15, 0x31848bab, RZ ;  /* 0x31848bab0f127824 */ /* 0x000fe200078e02ff */
[----:B------:R-:W-:-:S02]  /*0670*/  SHF.R.S32.HI R15, RZ, 0xe, R14 ;  /* 0x0000000eff0f7819 */ /* 0x000fc4000001140e */
[----:B------:R-:W-:Y:S01]  /*0680*/  LOP3.LUT R13, R10, UR6, R13, 0x48, !PT ;  /* 0x000000060a0d7c12 */ /* 0x000fe2000f8e480d */
[----:B0-----:R-:W-:Y:S01]  /*0690*/  IMAD.WIDE R10, R11, 0x4, R2 ;  /* 0x000000040b0a7825 */ /* 0x001fe200078e0202 */
[----:B------:R-:W-:Y:S02]  /*06a0*/  SHF.R.S32.HI R17, RZ, 0xe, R16 ;  /* 0x0000000eff117819 */ /* 0x000fe40000011410 */
[----:B------:R-:W-:Y:S01]  /*06b0*/  LOP3.LUT R15, R15, UR6, R14, 0x48, !PT ;  /* 0x000000060f0f7c12 */ /* 0x000fe2000f8e480e */
[----:B------:R-:W-:Y:S01]  /*06c0*/  IMAD.WIDE R12, R13, 0x4, R2 ;  /* 0x000000040d0c7825 */ /* 0x000fe200078e0202 */
[----:B------:R-:W-:Y:S01]  /*06d0*/  SHF.R.S32.HI R7, RZ, 0xf, R20 ;  /* 0x0000000fff077819 */ /* 0x000fe20000011414 */
[----:B------:R-:W2:Y:S01]  /*06e0*/  LDG.E.CONSTANT R11, desc[UR10][R10.64] ;  /* 0x0000000a0a0b7981 */ /* 0x000ea2000c1e9900 */
[----:B------:R-:W-:Y:S01]  /*06f0*/  LOP3.LUT R17, R17, UR6, R16, 0x48, !PT ;  /* 0x0000000611117c12 */ /* 0x000fe2000f8e4810 */
[----:B------:R-:W-:Y:S01]  /*0700*/  IMAD R16, R9, 0x31848bab, RZ ;  /* 0x31848bab09107824 */ /* 0x000fe200078e02ff */
[----:B------:R-:W-:Y:S01]  /*0710*/  SHF.R.S32.HI R19, RZ, 0xe, R18 ;  /* 0x0000000eff137819 */ /* 0x000fe20000011412 */
[----:B------:R-:W-:Y:S01]  /*0720*/  IMAD.WIDE R14, R15, 0x4, R2 ;  /* 0x000000040f0e7825 */ /* 0x000fe200078e0202 */
[----:B------:R-:W-:Y:S01]  /*0730*/  LOP3.LUT R7, R7, R20, RZ, 0x3c, !PT ;  /* 0x0000001407077212 */ /* 0x000fe200078e3cff */
[----:B------:R0:W3:Y:S01]  /*0740*/  LDG.E.CONSTANT R12, desc[UR10][R12.64] ;  /* 0x0000000a0c0c7981 */ /* 0x0000e2000c1e9900 */
[----:B------:R-:W-:Y:S01]  /*0750*/  LOP3.LUT R19, R19, UR6, R18, 0x48, !PT ;  /* 0x0000000613137c12 */ /* 0x000fe2000f8e4812 */
[----:B------:R-:W-:Y:S01]  /*0760*/  IMAD R18, R8, 0x31848bab, RZ ;  /* 0x31848bab08127824 */ /* 0x000fe200078e02ff */
[----:B------:R-:W-:Y:S01]  /*0770*/  SHF.R.S32.HI R21, RZ, 0xe, R16 ;  /* 0x0000000eff157819 */ /* 0x000fe20000011410 */
[----:B------:R-:W-:Y:S01]  /*0780*/  IMAD.WIDE R8, R17, 0x4, R2 ;  /* 0x0000000411087825 */ /* 0x000fe200078e0202 */
[----:B------:R-:W4:Y:S02]  /*0790*/  LDG.E.CONSTANT R14, desc[UR10][R14.64] ;  /* 0x0000000a0e0e7981 */ /* 0x000f24000c1e9900 */
[----:B------:R-:W-:Y:S01]  /*07a0*/  LOP3.LUT R21, R21, UR6, R16, 0x48, !PT ;  /* 0x0000000615157c12 */ /* 0x000fe2000f8e4810 */
[----:B------:R-:W-:Y:S01]  /*07b0*/  IMAD R20, R7, 0x31848bab, RZ ;  /* 0x31848bab07147824 */ /* 0x000fe200078e02ff */
[----:B------:R-:W-:Y:S01]  /*07c0*/  SHF.R.S32.HI R7, RZ, 0xe, R18 ;  /* 0x0000000eff077819 */ /* 0x000fe20000011412 */
[----:B------:R-:W-:Y:S01]  /*07d0*/  IMAD.WIDE R16, R19, 0x4, R2 ;  /* 0x0000000413107825 */ /* 0x000fe200078e0202 */
[----:B------:R-:W5:Y:S02]  /*07e0*/  LDG.E.CONSTANT R8, desc[UR10][R8.64] ;  /* 0x0000000a08087981 */ /* 0x000f64000c1e9900 */
[----:B------:R-:W-:Y:S01]  /*07f0*/  LOP3.LUT R7, R7, UR6, R18, 0x48, !PT ;  /* 0x0000000607077c12 */ /* 0x000fe2000f8e4812 */
[----:B------:R-:W-:Y:S01]  /*0800*/  IMAD.WIDE R18, R21, 0x4, R2 ;  /* 0x0000000415127825 */ /* 0x000fe200078e0202 */
[--C-:B0-----:R-:W-:Y:S01]  /*0810*/  SHF.R.S32.HI R13, RZ, 0xe, R20.reuse ;  /* 0x0000000eff0d7819 */ /* 0x101fe20000011414 */
[----:B------:R-:W5:Y:S03]  /*0820*/  LDG.E.CONSTANT R17, desc[UR10][R16.64] ;  /* 0x0000000a10117981 */ /* 0x000f66000c1e9900 */
[----:B------:R-:W-:Y:S01]  /*0830*/  LOP3.LUT R13, R13, UR6, R20, 0x48, !PT ;  /* 0x000000060d0d7c12 */ /* 0x000fe2000f8e4814 */
[--C-:B------:R-:W-:Y:S01]  /*0840*/  IMAD.WIDE R20, R7, 0x4, R2.reuse ;  /* 0x0000000407147825 */ /* 0x100fe200078e0202 */
[----:B------:R-:W5:Y:S03]  /*0850*/  LDG.E.CONSTANT R19, desc[UR10][R18.64] ;  /* 0x0000000a12137981 */ /* 0x000f66000c1e9900 */
[----:B------:R-:W-:-:S02]  /*0860*/  IMAD.WIDE R22, R13, 0x4, R2 ;  /* 0x000000040d167825 */ /* 0x000fc400078e0202 */
[----:B------:R-:W5:Y:S04]  /*0870*/  LDG.E.CONSTANT R21, desc[UR10][R20.64] ;  /* 0x0000000a14157981 */ /* 0x000f68000c1e9900 */
[----:B------:R-:W5:Y:S01]  /*0880*/  LDG.E.CONSTANT R23, desc[UR10][R22.64] ;  /* 0x0000000a16177981 */ /* 0x000f62000c1e9900 */
[----:B------:R-:W-:-:S04]  /*0890*/  UIADD3 UR8, UPT, UPT, UR8, 0x8, URZ ;  /* 0x0000000808087890 */ /* 0x000fc8000fffe0ff */
[----:B------:R-:W-:Y:S01]  /*08a0*/  UISETP.NE.AND UP1, UPT, UR8, URZ, UPT ;  /* 0x000000ff0800728c */ /* 0x000fe2000bf25270 */
[----:B------:R-:W-:Y:S02]  /*08b0*/  VIADD R5, R5, 0x8 ;  /* 0x0000000805057836 */ /* 0x000fe40000000000 */
[----:B--2---:R-:W-:-:S04]  /*08c0*/  FFMA R11, R6, 1.0001000165939331055, R11 ;  /* 0x3f800347060b7823 */ /* 0x004fc8000000000b */
[----:B---3--:R-:W-:-:S04]  /*08d0*/  FFMA R11, R11, 1.0001000165939331055, R12 ;  /* 0x3f8003470b0b7823 */ /* 0x008fc8000000000c */
[----:B----4-:R-:W-:-:S04]  /*08e0*/  FFMA R11, R11, 1.0001000165939331055, R14 ;  /* 0x3f8003470b0b7823 */ /* 0x010fc8000000000e */
[----:B-----5:R-:W-:-:S04]  /*08f0*/  FFMA R8, R11, 1.0001000165939331055, R8 ;  /* 0x3f8003470b087823 */ /* 0x020fc80000000008 */
[----:B------:R-:W-:-:S04]  /*0900*/  FFMA R8, R8, 1.0001000165939331055, R17 ;  /* 0x3f80034708087823 */ /* 0x000fc80000000011 */
[----:B------:R-:W-:-:S04]  /*0910*/  FFMA R8, R8, 1.0001000165939331055, R19 ;  /* 0x3f80034708087823 */ /* 0x000fc80000000013 */
[----:B------:R-:W-:-:S04]  /*0920*/  FFMA R8, R8, 1.0001000165939331055, R21 ;  /* 0x3f80034708087823 */ /* 0x000fc80000000015 */
[----:B------:R-:W-:Y:S01]  /*0930*/  FFMA R6, R8, 1.0001000165939331055, R23 ;  /* 0x3f80034708067823 */ /* 0x000fe20000000017 */
[----:B------:R-:W-:Y:S06]  /*0940*/  BRA.U UP1, `(.L_x_2) ;  /* 0xfffffff901147547 */ /* 0x000fec000b83ffff */
.L_x_1:
[----:B------:R-:W-:Y:S05]  /*0950*/  BRA.U !UP0, `(.L_x_0) ;  /* 0x0000000508e07547 */ /* 0x000fea000b800000 */
[----:B------:R-:W-:Y:S02]  /*0960*/  UISETP.GE.U32.AND UP0, UPT, UR7, 0x4, UPT ;  /* 0x000000040700788c */ /* 0x000fe4000bf06070 */
[----:B------:R-:W-:-:S04]  /*0970*/  ULOP3.LUT UR8, UR5, 0x3, URZ, 0xc0, !UPT ;  /* 0x0000000305087892 */ /* 0x000fc8000f8ec0ff */
[----:B------:R-:W-:-:S03]  /*0980*/  UISETP.NE.AND UP1, UPT, UR8, URZ, UPT ;  /* 0x000000ff0800728c */ /* 0x000fc6000bf25270 */
[----:B------:R-:W-:Y:S08]  /*0990*/  BRA.U !UP0, `(.L_x_3) ;  /* 0x0000000108f87547 */ /* 0x000ff0000b800000 */
[----:B------:R-:W-:-:S04]  /*09a0*/  VIADD R2, R4, UR4 ;  /* 0x0000000404027c36 */ /* 0x000fc80008000000 */
[C---:B------:R-:W-:Y:S01]  /*09b0*/  VIADD R5, R2.reuse, 0x1 ;  /* 0x0000000102057836 */ /* 0x040fe20000000000 */
[----:B------:R-:W-:Y:S01]  /*09c0*/  SHF.R.S32.HI R3, RZ, 0x11, R2 ;  /* 0x00000011ff037819 */ /* 0x000fe20000011402 */
[----:B------:R-:W-:-:S03]  /*09d0*/  VIADD R7, R2, 0x2 ;  /* 0x0000000202077836 */ /* 0x000fc60000000000 */
[----:B------:R-:W-:Y:S02]  /*09e0*/  SHF.R.S32.HI R8, RZ, 0x11, R5 ;  /* 0x00000011ff087819 */ /* 0x000fe40000011405 */
[----:B------:R-:W-:Y:S02]  /*09f0*/  LOP3.LUT R3, R3, R2, RZ, 0x3c, !PT ;  /* 0x0000000203037212 */ /* 0x000fe400078e3cff */
[----:B------:R-:W-:Y:S01]  /*0a00*/  LOP3.LUT R8, R8, R5, RZ, 0x3c, !PT ;  /* 0x0000000508087212 */ /* 0x000fe200078e3cff */
[----:B------:R-:W-:Y:S01]  /*0a10*/  VIADD R5, R2, 0x3 ;  /* 0x0000000302057836 */ /* 0x000fe20000000000 */
[----:B------:R-:W-:Y:S01]  /*0a20*/  SHF.R.S32.HI R10, RZ, 0x11, R7 ;  /* 0x00000011ff0a7819 */ /* 0x000fe20000011407 */
[----:B------:R-:W-:Y:S02]  /*0a30*/  IMAD R3, R3, -0x12a52b45, RZ ;  /* 0xed5ad4bb03037824 */ /* 0x000fe400078e02ff */
[----:B------:R-:W-:Y:S01]  /*0a40*/  IMAD R8, R8, -0x12a52b45, RZ ;  /* 0xed5ad4bb08087824 */ /* 0x000fe200078e02ff */
[----:B------:R-:W-:-:S02]  /*0a50*/  LOP3.LUT R10, R10, R7, RZ, 0x3c, !PT ;  /* 0x000000070a0a7212 */ /* 0x000fc400078e3cff */
[----:B------:R-:W-:Y:S02]  /*0a60*/  SHF.R.S32.HI R12, RZ, 0x11, R5 ;  /* 0x00000011ff0c7819 */ /* 0x000fe40000011405 */
[----:B------:R-:W-:Y:S01]  /*0a70*/  SHF.R.S32.HI R2, RZ, 0xb, R3 ;  /* 0x0000000bff027819 */ /* 0x000fe20000011403 */
[----:B------:R-:W-:Y:S01]  /*0a80*/  IMAD R10, R10, -0x12a52b45, RZ ;  /* 0xed5ad4bb0a0a7824 */ /* 0x000fe200078e02ff */
[----:B------:R-:W-:Y:S02]  /*0a90*/  LOP3.LUT R12, R12, R5, RZ, 0x3c, !PT ;  /* 0x000000050c0c7212 */ /* 0x000fe400078e3cff */
[----:B------:R-:W-:Y:S02]  /*0aa0*/  LOP3.LUT R2, R2, R3, RZ, 0x3c, !PT ;  /* 0x0000000302027212 */ /* 0x000fe400078e3cff */
[----:B------:R-:W-:Y:S01]  /*0ab0*/  SHF.R.S32.HI R3, RZ, 0xb, R8 ;  /* 0x0000000bff037819 */ /* 0x000fe20000011408 */
[----:B------:R-:W-:Y:S01]  /*0ac0*/  IMAD R12, R12, -0x12a52b45, RZ ;  /* 0xed5ad4bb0c0c7824 */ /* 0x000fe200078e02ff */
[----:B------:R-:W-:Y:S01]  /*0ad0*/  SHF.R.S32.HI R7, RZ, 0xb, R10 ;  /* 0x0000000bff077819 */ /* 0x000fe2000001140a */
[----:B------:R-:W-:Y:S01]  /*0ae0*/  IMAD R5, R2, -0x53b3e4af, RZ ;  /* 0xac4c1b5102057824 */ /* 0x000fe200078e02ff */
[----:B------:R-:W-:-:S02]  /*0af0*/  LOP3.LUT R3, R3, R8, RZ, 0x3c, !PT ;  /* 0x0000000803037212 */ /* 0x000fc400078e3cff */
[----:B------:R-:W-:Y:S02]  /*0b00*/  LOP3.LUT R10, R7, R10, RZ, 0x3c, !PT ;  /* 0x0000000a070a7212 */ /* 0x000fe400078e3cff */
[----:B------:R-:W-:Y:S01]  /*0b10*/  SHF.R.S32.HI R9, RZ, 0xb, R12 ;  /* 0x0000000bff097819 */ /* 0x000fe2000001140c */
[----:B------:R-:W-:Y:S01]  /*0b20*/  IMAD R7, R3, -0x53b3e4af, RZ ;  /* 0xac4c1b5103077824 */ /* 0x000fe200078e02ff */
[----:B------:R-:W-:Y:S01]  /*0b30*/  SHF.R.S32.HI R8, RZ, 0xf, R5 ;  /* 0x0000000fff087819 */ /* 0x000fe20000011405 */
[----:B------:R-:W0:Y:S01]  /*0b40*/  LDC.64 R2, c[0x0][0x380] ;  /* 0x0000e000ff027b82 */ /* 0x000e220000000a00 */
[----:B------:R-:W-:Y:S01]  /*0b50*/  LOP3.LUT R12, R9, R12, RZ, 0x3c, !PT ;  /* 0x0000000c090c7212 */ /* 0x000fe200078e3cff */
[----:B------:R-:W-:Y:S01]  /*0b60*/  IMAD R9, R10, -0x53b3e4af, RZ ;  /* 0xac4c1b510a097824 */ /* 0x000fe200078e02ff */
[----:B------:R-:W-:Y:S02]  /*0b70*/  LOP3.LUT R8, R8, R5, RZ, 0x3c, !PT ;  /* 0x0000000508087212 */ /* 0x000fe400078e3cff */
[----:B------:R-:W-:Y:S01]  /*0b80*/  SHF.R.S32.HI R10, RZ, 0xf, R7 ;  /* 0x0000000fff0a7819 */ /* 0x000fe20000011407 */
[----:B------:R-:W-:Y:S01]  /*0b90*/  IMAD R11, R12, -0x53b3e4af, RZ ;  /* 0xac4c1b510c0b7824 */ /* 0x000fe200078e02ff */
[----:B------:R-:W-:Y:S01]  /*0ba0*/  SHF.R.S32.HI R12, RZ, 0xf, R9 ;  /* 0x0000000fff0c7819 */ /* 0x000fe20000011409 */
[----:B------:R-:W-:Y:S01]  /*0bb0*/  IMAD R8, R8, 0x31848bab, RZ ;  /* 0x31848bab08087824 */ /* 0x000fe200078e02ff */
[----:B------:R-:W-:-:S02]  /*0bc0*/  LOP3.LUT R10, R10, R7, RZ, 0x3c, !PT ;  /* 0x000000070a0a7212 */ /* 0x000fc400078e3cff */
[----:B------:R-:W-:Y:S02]  /*0bd0*/  LOP3.LUT R12, R12, R9, RZ, 0x3c, !PT ;  /* 0x000000090c0c7212 */ /* 0x000fe400078e3cff */
[----:B------:R-:W-:Y:S01]  /*0be0*/  SHF.R.S32.HI R14, RZ, 0xf, R11 ;  /* 0x0000000fff0e7819 */ /* 0x000fe2000001140b */
[----:B------:R-:W-:Y:S01]  /*0bf0*/  IMAD R10, R10, 0x31848bab, RZ ;  /* 0x31848bab0a0a7824 */ /* 0x000fe200078e02ff */
[--C-:B------:R-:W-:Y:S01]  /*0c00*/  SHF.R.S32.HI R5, RZ, 0xe, R8.reuse ;  /* 0x0000000eff057819 */ /* 0x100fe20000011408 */
[----:B------:R-:W-:Y:S01]  /*0c10*/  IMAD R12, R12, 0x31848bab, RZ ;  /* 0x31848bab0c0c7824 */ /* 0x000fe200078e02ff */
[----:B------:R-:W-:Y:S02]  /*0c20*/  LOP3.LUT R14, R14, R11, RZ, 0x3c, !PT ;  /* 0x0000000b0e0e7212 */ /* 0x000fe400078e3cff */
[----:B------:R-:W-:Y:S02]  /*0c30*/  LOP3.LUT R5, R5, UR6, R8, 0x48, !PT ;  /* 0x0000000605057c12 */ /* 0x000fe4000f8e4808 */
[----:B------:R-:W-:Y:S01]  /*0c40*/  SHF.R.S32.HI R7, RZ, 0xe, R10 ;  /* 0x0000000eff077819 */ /* 0x000fe2000001140a */
[----:B------:R-:W-:Y:S01]  /*0c50*/  IMAD R14, R14, 0x31848bab, RZ ;  /* 0x31848bab0e0e7824 */ /* 0x000fe200078e02ff */
[----:B------:R-:W-:Y:S01]  /*0c60*/  SHF.R.S32.HI R11, RZ, 0xe, R12 ;  /* 0x0000000eff0b7819 */ /* 0x000fe2000001140c */
[----:B0-----:R-:W-:Y:S01]  /*0c70*/  IMAD.WIDE R8, R5, 0x4, R2 ;  /* 0x0000000405087825 */ /* 0x001fe200078e0202 */
[----:B------:R-:W-:-:S02]  /*0c80*/  LOP3.LUT R7, R7, UR6, R10, 0x48, !PT ;  /* 0x0000000607077c12 */ /* 0x000fc4000f8e480a */
[----:B------:R-:W-:Y:S02]  /*0c90*/  LOP3.LUT R13, R11, UR6, R12, 0x48, !PT ;  /* 0x000000060b0d7c12 */ /* 0x000fe4000f8e480c */
[----:B------:R-:W-:Y:S01]  /*0ca0*/  SHF.R.S32.HI R5, RZ, 0xe, R14 ;  /* 0x0000000eff057819 */ /* 0x000fe2000001140e */
[----:B------:R-:W-:Y:S01]  /*0cb0*/  IMAD.WIDE R10, R7, 0x4, R2 ;  /* 0x00000004070a7825 */ /* 0x000fe200078e0202 */
[----:B------:R-:W2:Y:S02]  /*0cc0*/  LDG.E.CONSTANT R9, desc[UR10][R8.64] ;  /* 0x0000000a08097981 */ /* 0x000ea4000c1e9900 */
[----:B------:R-:W-:Y:S01]  /*0cd0*/  LOP3.LUT R5, R5, UR6, R14, 0x48, !PT ;  /* 0x0000000605057c12 */ /* 0x000fe2000f8e480e */
[--C-:B------:R-:W-:Y:S02]  /*0ce0*/  IMAD.WIDE R12, R13, 0x4, R2.reuse ;  /* 0x000000040d0c7825 */ /* 0x100fe400078e0202 */
[----:B------:R-:W3:Y:S02]  /*0cf0*/  LDG.E.CONSTANT R11, desc[UR10][R10.64] ;  /* 0x0000000a0a0b7981 */ /* 0x000ee4000c1e9900 */
[----:B------:R-:W-:-:S02]  /*0d00*/  IMAD.WIDE R2, R5, 0x4, R2 ;  /* 0x0000000405027825 */ /* 0x000fc400078e0202 */
[----:B------:R-:W4:Y:S04]  /*0d10*/  LDG.E.CONSTANT R13, desc[UR10][R12.64] ;  /* 0x0000000a0c0d7981 */ /* 0x000f28000c1e9900 */
[----:B------:R-:W5:Y:S01]  /*0d20*/  LDG.E.CONSTANT R3, desc[UR10][R2.64] ;  /* 0x0000000a02037981 */ /* 0x000f62000c1e9900 */
[----:B------:R-:W-:Y:S01]  /*0d30*/  UIADD3 UR4, UPT, UPT, UR4, 0x4, URZ ;  /* 0x0000000404047890 */ /* 0x000fe2000fffe0ff */
[----:B--2---:R-:W-:-:S04]  /*0d40*/  FFMA R6, R6, 1.0001000165939331055, R9 ;  /* 0x3f80034706067823 */ /* 0x004fc80000000009 */
[----:B---3--:R-:W-:-:S04]  /*0d50*/  FFMA R6, R6, 1.0001000165939331055, R11 ;  /* 0x3f80034706067823 */ /* 0x008fc8000000000b */
[----:B----4-:R-:W-:-:S04]  /*0d60*/  FFMA R6, R6, 1.0001000165939331055, R13 ;  /* 0x3f80034706067823 */ /* 0x010fc8000000000d */
[----:B-----5:R-:W-:-:S07]  /*0d70*/  FFMA R6, R6, 1.0001000165939331055, R3 ;  /* 0x3f80034706067823 */ /* 0x020fce0000000003 */
.L_x_3:
[----:B------:R-:W-:Y:S05]  /*0d80*/  BRA.U !UP1, `(.L_x_0) ;  /* 0x0000000109d47547 */ /* 0x000fea000b800000 */
[----:B------:R-:W-:Y:S02]  /*0d90*/  UISETP.NE.AND UP0, UPT, UR8, 0x1, UPT ;  /* 0x000000010800788c */ /* 0x000fe4000bf05270 */
[----:B------:R-:W-:-:S04]  /*0da0*/  ULOP3.LUT UR5, UR5, 0x1, URZ, 0xc0, !UPT ;  /* 0x0000000105057892 */ /* 0x000fc8000f8ec0ff */
[----:B------:R-:W-:-:S03]  /*0db0*/  UISETP.NE.U32.AND UP1, UPT, UR5, 0x1, UPT ;  /* 0x000000010500788c */ /* 0x000fc6000bf25070 */
[----:B------:R-:W-:Y:S08]  /*0dc0*/  BRA.U !UP0, `(.L_x_4) ;  /* 0x0000000108807547 */ /* 0x000ff0000b800000 */
[----:B------:R-:W-:-:S04]  /*0dd0*/  VIADD R2, R4, UR4 ;  /* 0x0000000404027c36 */ /* 0x000fc80008000000 */
[----:B------:R-:W-:Y:S01]  /*0de0*/  VIADD R5, R2, 0x1 ;  /* 0x0000000102057836 */ /* 0x000fe20000000000 */
[----:B------:R-:W-:-:S04]  /*0df0*/  SHF.R.S32.HI R3, RZ, 0x11, R2 ;  /* 0x00000011ff037819 */ /* 0x000fc80000011402 */
[----:B------:R-:W-:Y:S02]  /*0e00*/  LOP3.LUT R3, R3, R2, RZ, 0x3c, !PT ;  /* 0x0000000203037212 */ /* 0x000fe400078e3cff */
[----:B------:R-:W-:-:S03]  /*0e10*/  SHF.R.S32.HI R2, RZ, 0x11, R5 ;  /* 0x00000011ff027819 */ /* 0x000fc60000011405 */
[----:B------:R-:W-:Y:S01]  /*0e20*/  IMAD R3, R3, -0x12a52b45, RZ ;  /* 0xed5ad4bb03037824 */ /* 0x000fe200078e02ff */
[----:B------:R-:W-:-:S05]  /*0e30*/  LOP3.LUT R2, R2, R5, RZ, 0x3c, !PT ;  /* 0x0000000502027212 */ /* 0x000fca00078e3cff */
[----:B------:R-:W-:Y:S01]  /*0e40*/  IMAD R5, R2, -0x12a52b45, RZ ;  /* 0xed5ad4bb02057824 */ /* 0x000fe200078e02ff */
[----:B------:R-:W-:-:S04]  /*0e50*/  SHF.R.S32.HI R2, RZ, 0xb, R3 ;  /* 0x0000000bff027819 */ /* 0x000fc80000011403 */
[----:B------:R-:W-:Y:S02]  /*0e60*/  LOP3.LUT R2, R2, R3, RZ, 0x3c, !PT ;  /* 0x0000000302027212 */ /* 0x000fe400078e3cff */
[----:B------:R-:W-:-:S04]  /*0e70*/  SHF.R.S32.HI R8, RZ, 0xb, R5 ;  /* 0x0000000bff087819 */ /* 0x000fc80000011405 */
[----:B------:R-:W-:Y:S01]  /*0e80*/  LOP3.LUT R8, R8, R5, RZ, 0x3c, !PT ;  /* 0x0000000508087212 */ /* 0x000fe200078e3cff */
[----:B------:R-:W-:Y:S02]  /*0e90*/  IMAD R5, R2, -0x53b3e4af, RZ ;  /* 0xac4c1b5102057824 */ /* 0x000fe400078e02ff */
[----:B------:R-:W0:Y:S02]  /*0ea0*/  LDC.64 R2, c[0x0][0x380] ;  /* 0x0000e000ff027b82 */ /* 0x000e240000000a00 */
[----:B------:R-:W-:Y:S01]  /*0eb0*/  IMAD R7, R8, -0x53b3e4af, RZ ;  /* 0xac4c1b5108077824 */ /* 0x000fe200078e02ff */
[----:B------:R-:W-:-:S04]  /*0ec0*/  SHF.R.S32.HI R8, RZ, 0xf, R5 ;  /* 0x0000000fff087819 */ /* 0x000fc80000011405 */
[----:B------:R-:W-:Y:S02]  /*0ed0*/  LOP3.LUT R8, R8, R5, RZ, 0x3c, !PT ;  /* 0x0000000508087212 */ /* 0x000fe400078e3cff */
[----:B------:R-:W-:-:S03]  /*0ee0*/  SHF.R.S32.HI R10, RZ, 0xf, R7 ;  /* 0x0000000fff0a7819 */ /* 0x000fc60000011407 */
[----:B------:R-:W-:Y:S01]  /*0ef0*/  IMAD R8, R8, 0x31848bab, RZ ;  /* 0x31848bab08087824 */ /* 0x000fe200078e02ff */
[----:B------:R-:W-:-:S04]  /*0f00*/  LOP3.LUT R10, R10, R7, RZ, 0x3c, !PT ;  /* 0x000000070a0a7212 */ /* 0x000fc800078e3cff */
[----:B------:R-:W-:Y:S01]  /*0f10*/  SHF.R.S32.HI R5, RZ, 0xe, R8 ;  /* 0x0000000eff057819 */ /* 0x000fe20000011408 */
[----:B------:R-:W-:-:S03]  /*0f20*/  IMAD R10, R10, 0x31848bab, RZ ;  /* 0x31848bab0a0a7824 */ /* 0x000fc600078e02ff */
[----:B------:R-:W-:Y:S02]  /*0f30*/  LOP3.LUT R5, R5, UR6, R8, 0x48, !PT ;  /* 0x0000000605057c12 */ /* 0x000fe4000f8e4808 */
[----:B------:R-:W-:-:S03]  /*0f40*/  SHF.R.S32.HI R7, RZ, 0xe, R10 ;  /* 0x0000000eff077819 */ /* 0x000fc6000001140a */
[----:B0-----:R-:W-:Y:S01]  /*0f50*/  IMAD.WIDE R8, R5, 0x4, R2 ;  /* 0x0000000405087825 */ /* 0x001fe200078e0202 */
[----:B------:R-:W-:-:S05]  /*0f60*/  LOP3.LUT R7, R7, UR6, R10, 0x48, !PT ;  /* 0x0000000607077c12 */ /* 0x000fca000f8e480a */
[----:B------:R-:W-:Y:S01]  /*0f70*/  IMAD.WIDE R2, R7, 0x4, R2 ;  /* 0x0000000407027825 */ /* 0x000fe200078e0202 */
[----:B------:R-:W2:Y:S05]  /*0f80*/  LDG.E.CONSTANT R9, desc[UR10][R8.64] ;  /* 0x0000000a08097981 */ /* 0x000eaa000c1e9900 */
[----:B------:R-:W3:Y:S01]  /*0f90*/  LDG.E.CONSTANT R3, desc[UR10][R2.64] ;  /* 0x0000000a02037981 */ /* 0x000ee2000c1e9900 */
[----:B------:R-:W-:Y:S01]  /*0fa0*/  UIADD3 UR4, UPT, UPT, UR4, 0x2, URZ ;  /* 0x0000000204047890 */ /* 0x000fe2000fffe0ff */
[----:B--2---:R-:W-:-:S04]  /*0fb0*/  FFMA R6, R6, 1.0001000165939331055, R9 ;  /* 0x3f80034706067823 */ /* 0x004fc80000000009 */
[----:B---3--:R-:W-:-:S07]  /*0fc0*/  FFMA R6, R6, 1.0001000165939331055, R3 ;  /* 0x3f80034706067823 */ /* 0x008fce0000000003 */
.L_x_4:
[----:B------:R-:W-:Y:S05]  /*0fd0*/  BRA.U UP1, `(.L_x_0) ;  /* 0x0000000101407547 */ /* 0x000fea000b800000 */
[----:B------:R-:W-:-:S05]  /*0fe0*/  VIADD R4, R4, UR4 ;  /* 0x0000000404047c36 */ /* 0x000fca0008000000 */
[----:B------:R-:W-:-:S04]  /*0ff0*/  SHF.R.S32.HI R3, RZ, 0x11, R4 ;  /* 0x00000011ff037819 */ /* 0x000fc80000011404 */
[----:B------:R-:W-:-:S05]  /*1000*/  LOP3.LUT R3, R3, R4, RZ, 0x3c, !PT ;  /* 0x0000000403037212 */ /* 0x000fca00078e3cff */
[----:B------:R-:W-:-:S05]  /*1010*/  IMAD R3, R3, -0x12a52b45, RZ ;  /* 0xed5ad4bb03037824 */ /* 0x000fca00078e02ff */
[----:B------:R-:W-:-:S04]  /*1020*/  SHF.R.S32.HI R2, RZ, 0xb, R3 ;  /* 0x0000000bff027819 */ /* 0x000fc80000011403 */
[----:B------:R-:W-:-:S05]  /*1030*/  LOP3.LUT R2, R2, R3, RZ, 0x3c, !PT ;  /* 0x0000000302027212 */ /* 0x000fca00078e3cff */
[----:B------:R-:W-:Y:S02]  /*1040*/  IMAD R4, R2, -0x53b3e4af, RZ ;  /* 0xac4c1b5102047824 */ /* 0x000fe400078e02ff */
[----:B------:R-:W0:Y:S03]  /*1050*/  LDC.64 R2, c[0x0][0x380] ;  /* 0x0000e000ff027b82 */ /* 0x000e260000000a00 */
[----:B------:R-:W-:-:S04]  /*1060*/  SHF.R.S32.HI R5, RZ, 0xf, R4 ;  /* 0x0000000fff057819 */ /* 0x000fc80000011404 */
[----:B------:R-:W-:-:S05]  /*1070*/  LOP3.LUT R5, R5, R4, RZ, 0x3c, !PT ;  /* 0x0000000405057212 */ /* 0x000fca00078e3cff */
[----:B------:R-:W-:-:S05]  /*1080*/  IMAD R5, R5, 0x31848bab, RZ ;  /* 0x31848bab05057824 */ /* 0x000fca00078e02ff */
[----:B------:R-:W-:-:S04]  /*1090*/  SHF.R.S32.HI R4, RZ, 0xe, R5 ;  /* 0x0000000eff047819 */ /* 0x000fc80000011405 */
[----:B------:R-:W-:-:S05]  /*10a0*/  LOP3.LUT R5, R4, UR6, R5, 0x48, !PT ;  /* 0x0000000604057c12 */ /* 0x000fca000f8e4805 */
[----:B0-----:R-:W-:-:S06]  /*10b0*/  IMAD.WIDE R2, R5, 0x4, R2 ;  /* 0x0000000405027825 */ /* 0x001fcc00078e0202 */
[----:B------:R-:W2:Y:S02]  /*10c0*/  LDG.E.CONSTANT R3, desc[UR10][R2.64] ;  /* 0x0000000a02037981 */ /* 0x000ea4000c1e9900 */
[----:B--2---:R-:W-:-:S07]  /*10d0*/  FFMA R6, R6, 1.0001000165939331055, R3 ;  /* 0x3f80034706067823 */ /* 0x004fce0000000003 */
.L_x_0:
[----:B------:R-:W0:Y:S02]  /*10e0*/  LDC.64 R2, c[0x0][0x388] ;  /* 0x0000e200ff027b82 */ /* 0x000e240000000a00 */
[----:B0-----:R-:W-:-:S05]  /*10f0*/  IMAD.WIDE R2, R0, 0x4, R2 ;  /* 0x0000000400027825 */ /* 0x001fca00078e0202 */
[----:B------:R-:W-:Y:S01]  /*1100*/  STG.E desc[UR10][R2.64], R6 ;  /* 0x0000000602007986 */ /* 0x000fe2000c10190a */
[----:B------:R-:W-:Y:S05]  /*1110*/  EXIT ;  /* 0x000000000000794d */ /* 0x000fea0003800000 */
.L_x_5:
[----:B------:R-:W-:-:S00]  /*1120*/  BRA `(.L_x_5) ;  /* 0xfffffffc00fc7947 */ /* 0x000fc0000383ffff */
[----:B------:R-:W-:-:S00]  /*1130*/  NOP ;  /* 0x0000000000007918 */ /* 0x000fc00000000000 */
        /* <DEDUP_REMOVED lines=12> */
.L_x_6:


//--------------------- .nv.shared.reserved.0     --------------------------
	.section	.nv.shared.reserved.0,"aw",@nobits
	.weak		__nv_reservedSMEM_offset_0_alias
	.size		__nv_reservedSMEM_offset_0_alias, 0, 64
	.other		__nv_reservedSMEM_offset_0_alias,@"STO_CUDA_RESERVED_SHARED STV_DEFAULT"
__nv_reservedSMEM_offset_0_alias:
	.zero		0
	.zero		64


//--------------------- .nv.constant0._Z14latency_kernelPKfPfii --------------------------
	.section	.nv.constant0._Z14latency_kernelPKfPfii,"a",@progbits
	.sectionflags	@""
	.align	4
.nv.constant0._Z14latency_kernelPKfPfii:
	.zero		920


//--------------------- SYMBOLS --------------------------

	.type		.nv.reservedSmem.offset0,@object
	.size		.nv.reservedSmem.offset0,0x4
